//
// Generated by NVIDIA NVVM Compiler
//
// Compiler Build ID: CL-36424714
// Cuda compilation tools, release 13.0, V13.0.88
// Based on NVVM 20.0.0
//

.version 9.0
.target sm_100
.address_size 64

	// .globl	_Z17cu_expand_buffer1iPdS_PiS0_iii

.visible .entry _Z17cu_expand_buffer1iPdS_PiS0_iii(
	.param .u32 _Z17cu_expand_buffer1iPdS_PiS0_iii_param_0,
	.param .u64 .ptr .align 1 _Z17cu_expand_buffer1iPdS_PiS0_iii_param_1,
	.param .u64 .ptr .align 1 _Z17cu_expand_buffer1iPdS_PiS0_iii_param_2,
	.param .u64 .ptr .align 1 _Z17cu_expand_buffer1iPdS_PiS0_iii_param_3,
	.param .u64 .ptr .align 1 _Z17cu_expand_buffer1iPdS_PiS0_iii_param_4,
	.param .u32 _Z17cu_expand_buffer1iPdS_PiS0_iii_param_5,
	.param .u32 _Z17cu_expand_buffer1iPdS_PiS0_iii_param_6,
	.param .u32 _Z17cu_expand_buffer1iPdS_PiS0_iii_param_7
)
{
	.reg .pred 	%p<12>;
	.reg .b32 	%r<70>;
	.reg .b64 	%rd<59>;
	.reg .b64 	%fd<46>;

	ld.param.u32 	%r20, [_Z17cu_expand_buffer1iPdS_PiS0_iii_param_0];
	ld.param.u64 	%rd9, [_Z17cu_expand_buffer1iPdS_PiS0_iii_param_1];
	ld.param.u64 	%rd10, [_Z17cu_expand_buffer1iPdS_PiS0_iii_param_2];
	ld.param.u64 	%rd8, [_Z17cu_expand_buffer1iPdS_PiS0_iii_param_3];
	ld.param.u64 	%rd11, [_Z17cu_expand_buffer1iPdS_PiS0_iii_param_4];
	ld.param.u32 	%r21, [_Z17cu_expand_buffer1iPdS_PiS0_iii_param_5];
	ld.param.u32 	%r22, [_Z17cu_expand_buffer1iPdS_PiS0_iii_param_6];
	ld.param.u32 	%r23, [_Z17cu_expand_buffer1iPdS_PiS0_iii_param_7];
	cvta.to.global.u64 	%rd1, %rd9;
	cvta.to.global.u64 	%rd2, %rd10;
	cvta.to.global.u64 	%rd3, %rd11;
	setp.lt.s32 	%p1, %r21, 1;
	@%p1 bra 	$L__BB0_15;
	add.s32 	%r1, %r22, -1;
	cvta.to.global.u64 	%rd4, %rd8;
	mov.b32 	%r64, 0;
$L__BB0_2:
	setp.lt.s32 	%p2, %r64, %r23;
	selp.b32 	%r3, %r64, %r1, %p2;
	setp.lt.s32 	%p3, %r3, 0;
	@%p3 bra 	$L__BB0_14;
	mul.wide.u32 	%rd12, %r64, 4;
	add.s64 	%rd13, %rd4, %rd12;
	ld.global.u32 	%r26, [%rd13];
	add.s32 	%r27, %r26, -1;
	mul.lo.s32 	%r4, %r64, %r22;
	mad.lo.s32 	%r5, %r27, %r20, -1;
	add.s32 	%r6, %r3, 1;
	setp.lt.u32 	%p4, %r3, 7;
	mov.b32 	%r68, 0;
	@%p4 bra 	$L__BB0_6;
	add.s64 	%rd58, %rd3, 16;
	and.b32  	%r28, %r6, -8;
	neg.s32 	%r66, %r28;
	mov.u32 	%r65, %r4;
$L__BB0_5:
	.pragma "nounroll";
	and.b32  	%r68, %r6, -8;
	mul.wide.s32 	%rd14, %r65, 8;
	add.s64 	%rd15, %rd2, %rd14;
	ld.global.u32 	%r29, [%rd58+-16];
	ld.global.f64 	%fd1, [%rd15];
	add.s32 	%r30, %r5, %r29;
	mul.wide.s32 	%rd16, %r30, 8;
	add.s64 	%rd17, %rd1, %rd16;
	ld.global.f64 	%fd2, [%rd17];
	add.f64 	%fd3, %fd1, %fd2;
	st.global.f64 	[%rd17], %fd3;
	ld.global.u32 	%r31, [%rd58+-12];
	ld.global.f64 	%fd4, [%rd15+8];
	add.s32 	%r32, %r5, %r31;
	mul.wide.s32 	%rd18, %r32, 8;
	add.s64 	%rd19, %rd1, %rd18;
	ld.global.f64 	%fd5, [%rd19];
	add.f64 	%fd6, %fd4, %fd5;
	st.global.f64 	[%rd19], %fd6;
	ld.global.u32 	%r33, [%rd58+-8];
	ld.global.f64 	%fd7, [%rd15+16];
	add.s32 	%r34, %r5, %r33;
	mul.wide.s32 	%rd20, %r34, 8;
	add.s64 	%rd21, %rd1, %rd20;
	ld.global.f64 	%fd8, [%rd21];
	add.f64 	%fd9, %fd7, %fd8;
	st.global.f64 	[%rd21], %fd9;
	ld.global.u32 	%r35, [%rd58+-4];
	ld.global.f64 	%fd10, [%rd15+24];
	add.s32 	%r36, %r5, %r35;
	mul.wide.s32 	%rd22, %r36, 8;
	add.s64 	%rd23, %rd1, %rd22;
	ld.global.f64 	%fd11, [%rd23];
	add.f64 	%fd12, %fd10, %fd11;
	st.global.f64 	[%rd23], %fd12;
	ld.global.u32 	%r37, [%rd58];
	ld.global.f64 	%fd13, [%rd15+32];
	add.s32 	%r38, %r5, %r37;
	mul.wide.s32 	%rd24, %r38, 8;
	add.s64 	%rd25, %rd1, %rd24;
	ld.global.f64 	%fd14, [%rd25];
	add.f64 	%fd15, %fd13, %fd14;
	st.global.f64 	[%rd25], %fd15;
	ld.global.u32 	%r39, [%rd58+4];
	ld.global.f64 	%fd16, [%rd15+40];
	add.s32 	%r40, %r5, %r39;
	mul.wide.s32 	%rd26, %r40, 8;
	add.s64 	%rd27, %rd1, %rd26;
	ld.global.f64 	%fd17, [%rd27];
	add.f64 	%fd18, %fd16, %fd17;
	st.global.f64 	[%rd27], %fd18;
	ld.global.u32 	%r41, [%rd58+8];
	ld.global.f64 	%fd19, [%rd15+48];
	add.s32 	%r42, %r5, %r41;
	mul.wide.s32 	%rd28, %r42, 8;
	add.s64 	%rd29, %rd1, %rd28;
	ld.global.f64 	%fd20, [%rd29];
	add.f64 	%fd21, %fd19, %fd20;
	st.global.f64 	[%rd29], %fd21;
	ld.global.u32 	%r43, [%rd58+12];
	ld.global.f64 	%fd22, [%rd15+56];
	add.s32 	%r44, %r5, %r43;
	mul.wide.s32 	%rd30, %r44, 8;
	add.s64 	%rd31, %rd1, %rd30;
	ld.global.f64 	%fd23, [%rd31];
	add.f64 	%fd24, %fd22, %fd23;
	st.global.f64 	[%rd31], %fd24;
	add.s32 	%r66, %r66, 8;
	add.s64 	%rd58, %rd58, 32;
	add.s32 	%r65, %r65, 8;
	setp.ne.s32 	%p5, %r66, 0;
	@%p5 bra 	$L__BB0_5;
$L__BB0_6:
	and.b32  	%r14, %r6, 7;
	setp.eq.s32 	%p6, %r14, 0;
	@%p6 bra 	$L__BB0_14;
	setp.lt.u32 	%p7, %r14, 4;
	@%p7 bra 	$L__BB0_9;
	mul.wide.u32 	%rd32, %r68, 4;
	add.s64 	%rd33, %rd3, %rd32;
	ld.global.u32 	%r45, [%rd33];
	add.s32 	%r46, %r68, %r4;
	mul.wide.s32 	%rd34, %r46, 8;
	add.s64 	%rd35, %rd2, %rd34;
	ld.global.f64 	%fd25, [%rd35];
	add.s32 	%r47, %r5, %r45;
	mul.wide.s32 	%rd36, %r47, 8;
	add.s64 	%rd37, %rd1, %rd36;
	ld.global.f64 	%fd26, [%rd37];
	add.f64 	%fd27, %fd25, %fd26;
	st.global.f64 	[%rd37], %fd27;
	ld.global.u32 	%r48, [%rd33+4];
	ld.global.f64 	%fd28, [%rd35+8];
	add.s32 	%r49, %r5, %r48;
	mul.wide.s32 	%rd38, %r49, 8;
	add.s64 	%rd39, %rd1, %rd38;
	ld.global.f64 	%fd29, [%rd39];
	add.f64 	%fd30, %fd28, %fd29;
	st.global.f64 	[%rd39], %fd30;
	ld.global.u32 	%r50, [%rd33+8];
	ld.global.f64 	%fd31, [%rd35+16];
	add.s32 	%r51, %r5, %r50;
	mul.wide.s32 	%rd40, %r51, 8;
	add.s64 	%rd41, %rd1, %rd40;
	ld.global.f64 	%fd32, [%rd41];
	add.f64 	%fd33, %fd31, %fd32;
	st.global.f64 	[%rd41], %fd33;
	ld.global.u32 	%r52, [%rd33+12];
	ld.global.f64 	%fd34, [%rd35+24];
	add.s32 	%r53, %r5, %r52;
	mul.wide.s32 	%rd42, %r53, 8;
	add.s64 	%rd43, %rd1, %rd42;
	ld.global.f64 	%fd35, [%rd43];
	add.f64 	%fd36, %fd34, %fd35;
	st.global.f64 	[%rd43], %fd36;
	add.s32 	%r68, %r68, 4;
$L__BB0_9:
	and.b32  	%r54, %r6, 3;
	setp.eq.s32 	%p8, %r54, 0;
	@%p8 bra 	$L__BB0_14;
	setp.eq.s32 	%p9, %r54, 1;
	@%p9 bra 	$L__BB0_12;
	mul.wide.u32 	%rd44, %r68, 4;
	add.s64 	%rd45, %rd3, %rd44;
	ld.global.u32 	%r55, [%rd45];
	add.s32 	%r56, %r68, %r4;
	mul.wide.s32 	%rd46, %r56, 8;
	add.s64 	%rd47, %rd2, %rd46;
	ld.global.f64 	%fd37, [%rd47];
	add.s32 	%r57, %r5, %r55;
	mul.wide.s32 	%rd48, %r57, 8;
	add.s64 	%rd49, %rd1, %rd48;
	ld.global.f64 	%fd38, [%rd49];
	add.f64 	%fd39, %fd37, %fd38;
	st.global.f64 	[%rd49], %fd39;
	ld.global.u32 	%r58, [%rd45+4];
	ld.global.f64 	%fd40, [%rd47+8];
	add.s32 	%r59, %r5, %r58;
	mul.wide.s32 	%rd50, %r59, 8;
	add.s64 	%rd51, %rd1, %rd50;
	ld.global.f64 	%fd41, [%rd51];
	add.f64 	%fd42, %fd40, %fd41;
	st.global.f64 	[%rd51], %fd42;
	add.s32 	%r68, %r68, 2;
$L__BB0_12:
	and.b32  	%r60, %r3, 1;
	setp.eq.b32 	%p10, %r60, 1;
	@%p10 bra 	$L__BB0_14;
	mul.wide.u32 	%rd52, %r68, 4;
	add.s64 	%rd53, %rd3, %rd52;
	ld.global.u32 	%r61, [%rd53];
	add.s32 	%r62, %r68, %r4;
	mul.wide.s32 	%rd54, %r62, 8;
	add.s64 	%rd55, %rd2, %rd54;
	ld.global.f64 	%fd43, [%rd55];
	add.s32 	%r63, %r5, %r61;
	mul.wide.s32 	%rd56, %r63, 8;
	add.s64 	%rd57, %rd1, %rd56;
	ld.global.f64 	%fd44, [%rd57];
	add.f64 	%fd45, %fd43, %fd44;
	st.global.f64 	[%rd57], %fd45;
$L__BB0_14:
	add.s32 	%r64, %r64, 1;
	setp.ne.s32 	%p11, %r64, %r21;
	@%p11 bra 	$L__BB0_2;
$L__BB0_15:
	ret;

}
	// .globl	_Z16cu_expand_bufferiPdS_PiiS0_ii
.visible .entry _Z16cu_expand_bufferiPdS_PiiS0_ii(
	.param .u32 _Z16cu_expand_bufferiPdS_PiiS0_ii_param_0,
	.param .u64 .ptr .align 1 _Z16cu_expand_bufferiPdS_PiiS0_ii_param_1,
	.param .u64 .ptr .align 1 _Z16cu_expand_bufferiPdS_PiiS0_ii_param_2,
	.param .u64 .ptr .align 1 _Z16cu_expand_bufferiPdS_PiiS0_ii_param_3,
	.param .u32 _Z16cu_expand_bufferiPdS_PiiS0_ii_param_4,
	.param .u64 .ptr .align 1 _Z16cu_expand_bufferiPdS_PiiS0_ii_param_5,
	.param .u32 _Z16cu_expand_bufferiPdS_PiiS0_ii_param_6,
	.param .u32 _Z16cu_expand_bufferiPdS_PiiS0_ii_param_7
)
{
	.reg .pred 	%p<4>;
	.reg .b32 	%r<19>;
	.reg .b64 	%rd<20>;
	.reg .b64 	%fd<4>;

	ld.param.u32 	%r3, [_Z16cu_expand_bufferiPdS_PiiS0_ii_param_0];
	ld.param.u64 	%rd2, [_Z16cu_expand_bufferiPdS_PiiS0_ii_param_1];
	ld.param.u64 	%rd3, [_Z16cu_expand_bufferiPdS_PiiS0_ii_param_2];
	ld.param.u64 	%rd4, [_Z16cu_expand_bufferiPdS_PiiS0_ii_param_3];
	ld.param.u32 	%r6, [_Z16cu_expand_bufferiPdS_PiiS0_ii_param_4];
	ld.param.u64 	%rd5, [_Z16cu_expand_bufferiPdS_PiiS0_ii_param_5];
	ld.param.u32 	%r4, [_Z16cu_expand_bufferiPdS_PiiS0_ii_param_6];
	ld.param.u32 	%r5, [_Z16cu_expand_bufferiPdS_PiiS0_ii_param_7];
	mov.u32 	%r7, %ctaid.x;
	mov.u32 	%r8, %ntid.x;
	mov.u32 	%r9, %tid.x;
	mad.lo.s32 	%r1, %r7, %r8, %r9;
	mov.u32 	%r10, %ctaid.y;
	mov.u32 	%r11, %ntid.y;
	mov.u32 	%r12, %tid.y;
	mad.lo.s32 	%r2, %r10, %r11, %r12;
	setp.ge.s32 	%p1, %r1, %r6;
	@%p1 bra 	$L__BB1_3;
	cvta.to.global.u64 	%rd1, %rd4;
	add.s32 	%r13, %r4, -1;
	setp.lt.s32 	%p2, %r1, %r5;
	selp.b32 	%r14, %r1, %r13, %p2;
	setp.gt.s32 	%p3, %r2, %r14;
	@%p3 bra 	$L__BB1_3;
	mul.wide.s32 	%rd6, %r1, 4;
	add.s64 	%rd7, %rd1, %rd6;
	ld.global.u32 	%r15, [%rd7];
	add.s32 	%r16, %r15, -1;
	cvta.to.global.u64 	%rd8, %rd5;
	mul.wide.u32 	%rd9, %r2, 4;
	add.s64 	%rd10, %rd8, %rd9;
	ld.global.s32 	%rd11, [%rd10];
	mad.lo.s32 	%r17, %r4, %r1, %r2;
	cvta.to.global.u64 	%rd12, %rd3;
	mul.wide.s32 	%rd13, %r17, 8;
	add.s64 	%rd14, %rd12, %rd13;
	ld.global.f64 	%fd1, [%rd14];
	mul.lo.s32 	%r18, %r16, %r3;
	cvt.s64.s32 	%rd15, %r18;
	add.s64 	%rd16, %rd11, %rd15;
	cvta.to.global.u64 	%rd17, %rd2;
	shl.b64 	%rd18, %rd16, 3;
	add.s64 	%rd19, %rd17, %rd18;
	ld.global.f64 	%fd2, [%rd19+-8];
	add.f64 	%fd3, %fd1, %fd2;
	st.global.f64 	[%rd19+-8], %fd3;
$L__BB1_3:
	ret;

}


// ===== COMPILED SASS (sm_100) =====

	.target	sm_100

	.elftype	@"ET_EXEC"


//--------------------- .note.nv.tkinfo           --------------------------
	.section	.note.nv.tkinfo,"",@"SHT_NOTE"
	.sectionflags	@"SHF_NOTE_NV_TKINFO"
	.tkinfo
        /*0018*/ 	.word	0x00000002
        /*0030*/ 	.string	""
        /*0030*/ 	.string	"ptxas"
        /*0030*/ 	.string	"Cuda compilation tools, release 13.0, V13.0.88"
        /*0030*/ 	.string	"Build cuda_13.0.r13.0/compiler.36424714_0"
        /*0030*/ 	.string	"-arch sm_100 -m 64 "



//--------------------- .note.nv.cuinfo           --------------------------
	.section	.note.nv.cuinfo,"",@"SHT_NOTE"
	.sectionflags	@"SHF_NOTE_NV_CUINFO"
        /*0018*/ 	.short	0x0002
        /*001a*/ 	.short	0x0064
        /*001c*/ 	.short	0x0082
	.zero		2


//--------------------- .nv.info                  --------------------------
	.section	.nv.info,"",@"SHT_CUDA_INFO"
	.align	4


	//----- nvinfo : EIATTR_REGCOUNT
	.align		4
        /*0000*/ 	.byte	0x04, 0x2f
        /*0002*/ 	.short	(.L_1 - .L_0)
	.align		4
.L_0:
        /*0004*/ 	.word	index@(_Z17cu_expand_buffer1iPdS_PiS0_iii)
        /*0008*/ 	.word	0x0000001c


	//----- nvinfo : EIATTR_FRAME_SIZE
	.align		4
.L_1:
        /*000c*/ 	.byte	0x04, 0x11
        /*000e*/ 	.short	(.L_3 - .L_2)
	.align		4
.L_2:
        /*0010*/ 	.word	index@(_Z17cu_expand_buffer1iPdS_PiS0_iii)
        /*0014*/ 	.word	0x00000000


	//----- nvinfo : EIATTR_REGCOUNT
	.align		4
.L_3:
        /*0018*/ 	.byte	0x04, 0x2f
        /*001a*/ 	.short	(.L_5 - .L_4)
	.align		4
.L_4:
        /*001c*/ 	.word	index@(_Z16cu_expand_bufferiPdS_PiiS0_ii)
        /*0020*/ 	.word	0x00000010


	//----- nvinfo : EIATTR_FRAME_SIZE
	.align		4
.L_5:
        /*0024*/ 	.byte	0x04, 0x11
        /*0026*/ 	.short	(.L_7 - .L_6)
	.align		4
.L_6:
        /*0028*/ 	.word	index@(_Z16cu_expand_bufferiPdS_PiiS0_ii)
        /*002c*/ 	.word	0x00000000


	//----- nvinfo : EIATTR_MIN_STACK_SIZE
	.align		4
.L_7:
        /*0030*/ 	.byte	0x04, 0x12
        /*0032*/ 	.short	(.L_9 - .L_8)
	.align		4
.L_8:
        /*0034*/ 	.word	index@(_Z16cu_expand_bufferiPdS_PiiS0_ii)
        /*0038*/ 	.word	0x00000000


	//----- nvinfo : EIATTR_MIN_STACK_SIZE
	.align		4
.L_9:
        /*003c*/ 	.byte	0x04, 0x12
        /*003e*/ 	.short	(.L_11 - .L_10)
	.align		4
.L_10:
        /*0040*/ 	.word	index@(_Z17cu_expand_buffer1iPdS_PiS0_iii)
        /*0044*/ 	.word	0x00000000
.L_11:


//--------------------- .nv.compat                --------------------------
	.section	.nv.compat,"",@"SHT_CUDA_COMPAT_INFO"
	.align	4
        /*0000*/ 	.byte	0x02, 0x09, 0x00, 0x00, 0x02, 0x02, 0x01, 0x00, 0x02, 0x05, 0x05, 0x00, 0x03, 0x07, 0x01, 0x01
        /*0010*/ 	.byte	0x02, 0x03, 0x00, 0x00, 0x02, 0x06, 0x01, 0x00, 0x04, 0x0b, 0x08, 0x00, 0x01, 0x00, 0x00, 0x00
        /*0020*/ 	.byte	0x00, 0x00, 0x00, 0x00


//--------------------- .nv.info._Z16cu_expand_bufferiPdS_PiiS0_ii --------------------------
	.section	.nv.info._Z16cu_expand_bufferiPdS_PiiS0_ii,"",@"SHT_CUDA_INFO"
	.sectionflags	@""
	.align	4


	//----- nvinfo : EIATTR_CUDA_API_VERSION
	.align		4
        /*0000*/ 	.byte	0x04, 0x37
        /*0002*/ 	.short	(.L_13 - .L_12)
.L_12:
        /*0004*/ 	.word	0x00000082


	//----- nvinfo : EIATTR_KPARAM_INFO
	.align		4
.L_13:
        /*0008*/ 	.byte	0x04, 0x17
        /*000a*/ 	.short	(.L_15 - .L_14)
.L_14:
        /*000c*/ 	.word	0x00000000
        /*0010*/ 	.short	0x0007
        /*0012*/ 	.short	0x0034
        /*0014*/ 	.byte	0x00, 0xf0, 0x11, 0x00


	//----- nvinfo : EIATTR_KPARAM_INFO
	.align		4
.L_15:
        /*0018*/ 	.byte	0x04, 0x17
        /*001a*/ 	.short	(.L_17 - .L_16)
.L_16:
        /*001c*/ 	.word	0x00000000
        /*0020*/ 	.short	0x0006
        /*0022*/ 	.short	0x0030
        /*0024*/ 	.byte	0x00, 0xf0, 0x11, 0x00


	//----- nvinfo : EIATTR_KPARAM_INFO
	.align		4
.L_17:
        /*0028*/ 	.byte	0x04, 0x17
        /*002a*/ 	.short	(.L_19 - .L_18)
.L_18:
        /*002c*/ 	.word	0x00000000
        /*0030*/ 	.short	0x0005
        /*0032*/ 	.short	0x0028
        /*0034*/ 	.byte	0x00, 0xf5, 0x21, 0x00


	//----- nvinfo : EIATTR_KPARAM_INFO
	.align		4
.L_19:
        /*0038*/ 	.byte	0x04, 0x17
        /*003a*/ 	.short	(.L_21 - .L_20)
.L_20:
        /*003c*/ 	.word	0x00000000
        /*0040*/ 	.short	0x0004
        /*0042*/ 	.short	0x0020
        /*0044*/ 	.byte	0x00, 0xf0, 0x11, 0x00


	//----- nvinfo : EIATTR_KPARAM_INFO
	.align		4
.L_21:
        /*0048*/ 	.byte	0x04, 0x17
        /*004a*/ 	.short	(.L_23 - .L_22)
.L_22:
        /*004c*/ 	.word	0x00000000
        /*0050*/ 	.short	0x0003
        /*0052*/ 	.short	0x0018
        /*0054*/ 	.byte	0x00, 0xf5, 0x21, 0x00


	//----- nvinfo : EIATTR_KPARAM_INFO
	.align		4
.L_23:
        /*0058*/ 	.byte	0x04, 0x17
        /*005a*/ 	.short	(.L_25 - .L_24)
.L_24:
        /*005c*/ 	.word	0x00000000
        /*0060*/ 	.short	0x0002
        /*0062*/ 	.short	0x0010
        /*0064*/ 	.byte	0x00, 0xf5, 0x21, 0x00


	//----- nvinfo : EIATTR_KPARAM_INFO
	.align		4
.L_25:
        /*0068*/ 	.byte	0x04, 0x17
        /*006a*/ 	.short	(.L_27 - .L_26)
.L_26:
        /*006c*/ 	.word	0x00000000
        /*0070*/ 	.short	0x0001
        /*0072*/ 	.short	0x0008
        /*0074*/ 	.byte	0x00, 0xf5, 0x21, 0x00


	//----- nvinfo : EIATTR_KPARAM_INFO
	.align		4
.L_27:
        /*0078*/ 	.byte	0x04, 0x17
        /*007a*/ 	.short	(.L_29 - .L_28)
.L_28:
        /*007c*/ 	.word	0x00000000
        /*0080*/ 	.short	0x0000
        /*0082*/ 	.short	0x0000
        /*0084*/ 	.byte	0x00, 0xf0, 0x11, 0x00


	//----- nvinfo : EIATTR_SPARSE_MMA_MASK
	.align		4
.L_29:
        /*0088*/ 	.byte	0x03, 0x50
        /*008a*/ 	.short	0x0000


	//----- nvinfo : EIATTR_MAXREG_COUNT
	.align		4
        /*008c*/ 	.byte	0x03, 0x1b
        /*008e*/ 	.short	0x00ff


	//----- nvinfo : EIATTR_MERCURY_ISA_VERSION
	.align		4
        /*0090*/ 	.byte	0x03, 0x5f
        /*0092*/ 	.short	0x0101


	//----- nvinfo : EIATTR_VRC_CTA_INIT_COUNT
	.align		4
        /*0094*/ 	.byte	0x02, 0x4a
	.zero		1
	.zero		1


	//----- nvinfo : EIATTR_EXIT_INSTR_OFFSETS
	.align		4
        /*0098*/ 	.byte	0x04, 0x1c
        /*009a*/ 	.short	(.L_31 - .L_30)


	//   ....[0]....
.L_30:
        /*009c*/ 	.word	0x000000b0


	//   ....[1]....
        /*00a0*/ 	.word	0x00000110


	//   ....[2]....
        /*00a4*/ 	.word	0x00000290


	//----- nvinfo : EIATTR_CBANK_PARAM_SIZE
	.align		4
.L_31:
        /*00a8*/ 	.byte	0x03, 0x19
        /*00aa*/ 	.short	0x0038


	//----- nvinfo : EIATTR_PARAM_CBANK
	.align		4
        /*00ac*/ 	.byte	0x04, 0x0a
        /*00ae*/ 	.short	(.L_33 - .L_32)
	.align		4
.L_32:
        /*00b0*/ 	.word	index@(.nv.constant0._Z16cu_expand_bufferiPdS_PiiS0_ii)
        /*00b4*/ 	.short	0x0380
        /*00b6*/ 	.short	0x0038


	//----- nvinfo : EIATTR_SW_WAR
	.align		4
.L_33:
        /*00b8*/ 	.byte	0x04, 0x36
        /*00ba*/ 	.short	(.L_35 - .L_34)
.L_34:
        /*00bc*/ 	.word	0x00000008
.L_35:


//--------------------- .nv.info._Z17cu_expand_buffer1iPdS_PiS0_iii --------------------------
	.section	.nv.info._Z17cu_expand_buffer1iPdS_PiS0_iii,"",@"SHT_CUDA_INFO"
	.sectionflags	@""
	.align	4


	//----- nvinfo : EIATTR_CUDA_API_VERSION
	.align		4
        /*0000*/ 	.byte	0x04, 0x37
        /*0002*/ 	.short	(.L_37 - .L_36)
.L_36:
        /*0004*/ 	.word	0x00000082


	//----- nvinfo : EIATTR_KPARAM_INFO
	.align		4
.L_37:
        /*0008*/ 	.byte	0x04, 0x17
        /*000a*/ 	.short	(.L_39 - .L_38)
.L_38:
        /*000c*/ 	.word	0x00000000
        /*0010*/ 	.short	0x0007
        /*0012*/ 	.short	0x0030
        /*0014*/ 	.byte	0x00, 0xf0, 0x11, 0x00


	//----- nvinfo : EIATTR_KPARAM_INFO
	.align		4
.L_39:
        /*0018*/ 	.byte	0x04, 0x17
        /*001a*/ 	.short	(.L_41 - .L_40)
.L_40:
        /*001c*/ 	.word	0x00000000
        /*0020*/ 	.short	0x0006
        /*0022*/ 	.short	0x002c
        /*0024*/ 	.byte	0x00, 0xf0, 0x11, 0x00


	//----- nvinfo : EIATTR_KPARAM_INFO
	.align		4
.L_41:
        /*0028*/ 	.byte	0x04, 0x17
        /*002a*/ 	.short	(.L_43 - .L_42)
.L_42:
        /*002c*/ 	.word	0x00000000
        /*0030*/ 	.short	0x0005
        /*0032*/ 	.short	0x0028
        /*0034*/ 	.byte	0x00, 0xf0, 0x11, 0x00


	//----- nvinfo : EIATTR_KPARAM_INFO
	.align		4
.L_43:
        /*0038*/ 	.byte	0x04, 0x17
        /*003a*/ 	.short	(.L_45 - .L_44)
.L_44:
        /*003c*/ 	.word	0x00000000
        /*0040*/ 	.short	0x0004
        /*0042*/ 	.short	0x0020
        /*0044*/ 	.byte	0x00, 0xf5, 0x21, 0x00


	//----- nvinfo : EIATTR_KPARAM_INFO
	.align		4
.L_45:
        /*0048*/ 	.byte	0x04, 0x17
        /*004a*/ 	.short	(.L_47 - .L_46)
.L_46:
        /*004c*/ 	.word	0x00000000
        /*0050*/ 	.short	0x0003
        /*0052*/ 	.short	0x0018
        /*0054*/ 	.byte	0x00, 0xf5, 0x21, 0x00


	//----- nvinfo : EIATTR_KPARAM_INFO
	.align		4
.L_47:
        /*0058*/ 	.byte	0x04, 0x17
        /*005a*/ 	.short	(.L_49 - .L_48)
.L_48:
        /*005c*/ 	.word	0x00000000
        /*0060*/ 	.short	0x0002
        /*0062*/ 	.short	0x0010
        /*0064*/ 	.byte	0x00, 0xf5, 0x21, 0x00


	//----- nvinfo : EIATTR_KPARAM_INFO
	.align		4
.L_49:
        /*0068*/ 	.byte	0x04, 0x17
        /*006a*/ 	.short	(.L_51 - .L_50)
.L_50:
        /*006c*/ 	.word	0x00000000
        /*0070*/ 	.short	0x0001
        /*0072*/ 	.short	0x0008
        /*0074*/ 	.byte	0x00, 0xf5, 0x21, 0x00


	//----- nvinfo : EIATTR_KPARAM_INFO
	.align		4
.L_51:
        /*0078*/ 	.byte	0x04, 0x17
        /*007a*/ 	.short	(.L_53 - .L_52)
.L_52:
        /*007c*/ 	.word	0x00000000
        /*0080*/ 	.short	0x0000
        /*0082*/ 	.short	0x0000
        /*0084*/ 	.byte	0x00, 0xf0, 0x11, 0x00


	//----- nvinfo : EIATTR_SPARSE_MMA_MASK
	.align		4
.L_53:
        /*0088*/ 	.byte	0x03, 0x50
        /*008a*/ 	.short	0x0000


	//----- nvinfo : EIATTR_MAXREG_COUNT
	.align		4
        /*008c*/ 	.byte	0x03, 0x1b
        /*008e*/ 	.short	0x00ff


	//----- nvinfo : EIATTR_MERCURY_ISA_VERSION
	.align		4
        /*0090*/ 	.byte	0x03, 0x5f
        /*0092*/ 	.short	0x0101


	//----- nvinfo : EIATTR_VRC_CTA_INIT_COUNT
	.align		4
        /*0094*/ 	.byte	0x02, 0x4a
	.zero		1
	.zero		1


	//----- nvinfo : EIATTR_EXIT_INSTR_OFFSETS
	.align		4
        /*0098*/ 	.byte	0x04, 0x1c
        /*009a*/ 	.short	(.L_55 - .L_54)


	//   ....[0]....
.L_54:
        /*009c*/ 	.word	0x00000030


	//   ....[1]....
        /*00a0*/ 	.word	0x00000b60


	//----- nvinfo : EIATTR_CBANK_PARAM_SIZE
	.align		4
.L_55:
        /*00a4*/ 	.byte	0x03, 0x19
        /*00a6*/ 	.short	0x0034


	//----- nvinfo : EIATTR_PARAM_CBANK
	.align		4
        /*00a8*/ 	.byte	0x04, 0x0a
        /*00aa*/ 	.short	(.L_57 - .L_56)
	.align		4
.L_56:
        /*00ac*/ 	.word	index@(.nv.constant0._Z17cu_expand_buffer1iPdS_PiS0_iii)
        /*00b0*/ 	.short	0x0380
        /*00b2*/ 	.short	0x0034


	//----- nvinfo : EIATTR_SW_WAR
	.align		4
.L_57:
        /*00b4*/ 	.byte	0x04, 0x36
        /*00b6*/ 	.short	(.L_59 - .L_58)
.L_58:
        /*00b8*/ 	.word	0x00000008
.L_59:


//--------------------- .nv.callgraph             --------------------------
	.section	.nv.callgraph,"",@"SHT_CUDA_CALLGRAPH"
	.align	4
	.sectionentsize	8
	.align		4
        /*0000*/ 	.word	0x00000000
	.align		4
        /*0004*/ 	.word	0xffffffff
	.align		4
        /*0008*/ 	.word	0x00000000
	.align		4
        /*000c*/ 	.word	0xfffffffe
	.align		4
        /*0010*/ 	.word	0x00000000
	.align		4
        /*0014*/ 	.word	0xfffffffd
	.align		4
        /*0018*/ 	.word	0x00000000
	.align		4
        /*001c*/ 	.word	0xfffffffc


//--------------------- .text._Z16cu_expand_bufferiPdS_PiiS0_ii --------------------------
	.section	.text._Z16cu_expand_bufferiPdS_PiiS0_ii,"ax",@progbits
	.align	128
        .global         _Z16cu_expand_bufferiPdS_PiiS0_ii
        .type           _Z16cu_expand_bufferiPdS_PiiS0_ii,@function
        .size           _Z16cu_expand_bufferiPdS_PiiS0_ii,(.L_x_8 - _Z16cu_expand_bufferiPdS_PiiS0_ii)
        .other          _Z16cu_expand_bufferiPdS_PiiS0_ii,@"STO_CUDA_ENTRY STV_DEFAULT"
_Z16cu_expand_bufferiPdS_PiiS0_ii:
.text._Z16cu_expand_bufferiPdS_PiiS0_ii:
[----:B------:R-:W-:Y:S01]  /*0000*/  LDC R1, c[0x0][0x37c] ;  /* 0x0000df00ff017b82 */ /* 0x000fe20000000800 */
[----:B------:R-:W0:Y:S07]  /*0010*/  S2R R0, SR_TID.X ;  /* 0x0000000000007919 */ /* 0x000e2e0000002100 */
[----:B------:R-:W0:Y:S01]  /*0020*/  S2UR UR4, SR_CTAID.X ;  /* 0x00000000000479c3 */ /* 0x000e220000002500 */
[----:B------:R-:W1:Y:S01]  /*0030*/  LDCU UR6, c[0x0][0x3a0] ;  /* 0x00007400ff0677ac */ /* 0x000e620008000800 */
[----:B------:R-:W2:Y:S06]  /*0040*/  S2R R3, SR_TID.Y ;  /* 0x0000000000037919 */ /* 0x000eac0000002200 */
[----:B------:R-:W0:Y:S08]  /*0050*/  LDC R7, c[0x0][0x360] ;  /* 0x0000d800ff077b82 */ /* 0x000e300000000800 */
[----:B------:R-:W2:Y:S08]  /*0060*/  S2UR UR5, SR_CTAID.Y ;  /* 0x00000000000579c3 */ /* 0x000eb00000002600 */
[----:B------:R-:W2:Y:S01]  /*0070*/  LDC R2, c[0x0][0x364] ;  /* 0x0000d900ff027b82 */ /* 0x000ea20000000800 */
[----:B0-----:R-:W-:-:S05]  /*0080*/  IMAD R7, R7, UR4, R0 ;  /* 0x0000000407077c24 */ /* 0x001fca000f8e0200 */
[----:B-1----:R-:W-:Y:S01]  /*0090*/  ISETP.GE.AND P0, PT, R7, UR6, PT ;  /* 0x0000000607007c0c */ /* 0x002fe2000bf06270 */
[----:B--2---:R-:W-:-:S12]  /*00a0*/  IMAD R0, R2, UR5, R3 ;  /* 0x0000000502007c24 */ /* 0x004fd8000f8e0203 */
[----:B------:R-:W-:Y:S05]  /*00b0*/  @P0 EXIT ;  /* 0x000000000000094d */ /* 0x000fea0003800000 */
[----:B------:R-:W0:Y:S02]  /*00c0*/  LDCU.64 UR6, c[0x0][0x3b0] ;  /* 0x00007600ff0677ac */ /* 0x000e240008000a00 */
[----:B0-----:R-:W-:Y:S01]  /*00d0*/  UIADD3 UR4, UPT, UPT, UR6, -0x1, URZ ;  /* 0xffffffff06047890 */ /* 0x001fe2000fffe0ff */
[----:B------:R-:W-:-:S05]  /*00e0*/  ISETP.GE.AND P0, PT, R7, UR7, PT ;  /* 0x0000000707007c0c */ /* 0x000fca000bf06270 */
[----:B------:R-:W-:-:S04]  /*00f0*/  SEL R3, R7, UR4, !P0 ;  /* 0x0000000407037c07 */ /* 0x000fc8000c000000 */
[----:B------:R-:W-:-:S13]  /*0100*/  ISETP.GT.AND P0, PT, R0, R3, PT ;  /* 0x000000030000720c */ /* 0x000fda0003f04270 */
[----:B------:R-:W-:Y:S05]  /*0110*/  @P0 EXIT ;  /* 0x000000000000094d */ /* 0x000fea0003800000 */
[----:B------:R-:W0:Y:S01]  /*0120*/  LDC.64 R2, c[0x0][0x398] ;  /* 0x0000e600ff027b82 */ /* 0x000e220000000a00 */
[----:B------:R-:W1:Y:S01]  /*0130*/  LDCU.64 UR4, c[0x0][0x358] ;  /* 0x00006b00ff0477ac */ /* 0x000e620008000a00 */
[----:B------:R-:W2:Y:S06]  /*0140*/  LDCU UR7, c[0x0][0x380] ;  /* 0x00007000ff0777ac */ /* 0x000eac0008000800 */
[----:B------:R-:W3:Y:S01]  /*0150*/  LDC.64 R4, c[0x0][0x3a8] ;  /* 0x0000ea00ff047b82 */ /* 0x000ee20000000a00 */
[----:B------:R-:W4:Y:S07]  /*0160*/  LDCU.64 UR8, c[0x0][0x388] ;  /* 0x00007100ff0877ac */ /* 0x000f2e0008000a00 */
[----:B------:R-:W5:Y:S01]  /*0170*/  LDC.64 R8, c[0x0][0x390] ;  /* 0x0000e400ff087b82 */ /* 0x000f620000000a00 */
[----:B0-----:R-:W-:-:S06]  /*0180*/  IMAD.WIDE R2, R7, 0x4, R2 ;  /* 0x0000000407027825 */ /* 0x001fcc00078e0202 */
[----:B-1----:R-:W2:Y:S01]  /*0190*/  LDG.E R2, desc[UR4][R2.64] ;  /* 0x0000000402027981 */ /* 0x002ea2000c1e1900 */
[----:B---3--:R-:W-:-:S06]  /*01a0*/  IMAD.WIDE.U32 R4, R0, 0x4, R4 ;  /* 0x0000000400047825 */ /* 0x008fcc00078e0004 */
[----:B------:R-:W3:Y:S01]  /*01b0*/  LDG.E R4, desc[UR4][R4.64] ;  /* 0x0000000404047981 */ /* 0x000ee2000c1e1900 */
[----:B------:R-:W-:Y:S02]  /*01c0*/  IMAD R7, R7, UR6, R0 ;  /* 0x0000000607077c24 */ /* 0x000fe4000f8e0200 */
[----:B--2---:R-:W-:Y:S02]  /*01d0*/  VIADD R6, R2, 0xffffffff ;  /* 0xffffffff02067836 */ /* 0x004fe40000000000 */
[----:B-----5:R-:W-:-:S04]  /*01e0*/  IMAD.WIDE R2, R7, 0x8, R8 ;  /* 0x0000000807027825 */ /* 0x020fc800078e0208 */
[----:B------:R-:W-:Y:S02]  /*01f0*/  IMAD R11, R6, UR7, RZ ;  /* 0x00000007060b7c24 */ /* 0x000fe4000f8e02ff */
[----:B------:R-:W2:Y:S03]  /*0200*/  LDG.E.64 R2, desc[UR4][R2.64] ;  /* 0x0000000402027981 */ /* 0x000ea6000c1e1b00 */
[----:B------:R-:W-:Y:S02]  /*0210*/  SHF.R.S32.HI R13, RZ, 0x1f, R11 ;  /* 0x0000001fff0d7819 */ /* 0x000fe4000001140b */
[----:B---3--:R-:W-:-:S04]  /*0220*/  IADD3 R11, P0, PT, R4, R11, RZ ;  /* 0x0000000b040b7210 */ /* 0x008fc80007f1e0ff */
[----:B------:R-:W-:Y:S02]  /*0230*/  LEA.HI.X.SX32 R0, R4, R13, 0x1, P0 ;  /* 0x0000000d04007211 */ /* 0x000fe400000f0eff */
[----:B----4-:R-:W-:-:S04]  /*0240*/  LEA R6, P0, R11, UR8, 0x3 ;  /* 0x000000080b067c11 */ /* 0x010fc8000f8018ff */
[----:B------:R-:W-:-:S05]  /*0250*/  LEA.HI.X R7, R11, UR9, R0, 0x3, P0 ;  /* 0x000000090b077c11 */ /* 0x000fca00080f1c00 */
[----:B------:R-:W2:Y:S02]  /*0260*/  LDG.E.64 R4, desc[UR4][R6.64+-0x8] ;  /* 0xfffff80406047981 */ /* 0x000ea4000c1e1b00 */
[----:B--2---:R-:W-:-:S07]  /*0270*/  DADD R4, R2, R4 ;  /* 0x0000000002047229 */ /* 0x004fce0000000004 */
[----:B------:R-:W-:Y:S01]  /*0280*/  STG.E.64 desc[UR4][R6.64+-0x8], R4 ;  /* 0xfffff80406007986 */ /* 0x000fe2000c101b04 */
[----:B------:R-:W-:Y:S05]  /*0290*/  EXIT ;  /* 0x000000000000794d */ /* 0x000fea0003800000 */
.L_x_0:
[----:B------:R-:W-:-:S00]  /*02a0*/  BRA `(.L_x_0) ;  /* 0xfffffffc00fc7947 */ /* 0x000fc0000383ffff */
[----:B------:R-:W-:-:S00]  /*02b0*/  NOP ;  /* 0x0000000000007918 */ /* 0x000fc00000000000 */
        /* <DEDUP_REMOVED lines=12> */
.L_x_8:


//--------------------- .text._Z17cu_expand_buffer1iPdS_PiS0_iii --------------------------
	.section	.text._Z17cu_expand_buffer1iPdS_PiS0_iii,"ax",@progbits
	.align	128
        .global         _Z17cu_expand_buffer1iPdS_PiS0_iii
        .type           _Z17cu_expand_buffer1iPdS_PiS0_iii,@function
        .size           _Z17cu_expand_buffer1iPdS_PiS0_iii,(.L_x_9 - _Z17cu_expand_buffer1iPdS_PiS0_iii)
        .other          _Z17cu_expand_buffer1iPdS_PiS0_iii,@"STO_CUDA_ENTRY STV_DEFAULT"
_Z17cu_expand_buffer1iPdS_PiS0_iii:
.text._Z17cu_expand_buffer1iPdS_PiS0_iii:
[----:B------:R-:W-:Y:S08]  /*0000*/  LDC R1, c[0x0][0x37c] ;  /* 0x0000df00ff017b82 */ /* 0x000ff00000000800 */
[----:B------:R-:W0:Y:S02]  /*0010*/  LDC R0, c[0x0][0x3a8] ;  /* 0x0000ea00ff007b82 */ /* 0x000e240000000800 */
[----:B0-----:R-:W-:-:S13]  /*0020*/  ISETP.GE.AND P0, PT, R0, 0x1, PT ;  /* 0x000000010000780c */ /* 0x001fda0003f06270 */
[----:B------:R-:W-:Y:S05]  /*0030*/  @!P0 EXIT ;  /* 0x000000000000894d */ /* 0x000fea0003800000 */
[----:B------:R-:W0:Y:S01]  /*0040*/  LDCU UR4, c[0x0][0x3ac] ;  /* 0x00007580ff0477ac */ /* 0x000e220008000800 */
[----:B------:R-:W-:Y:S01]  /*0050*/  HFMA2 R0, -RZ, RZ, 0, 0 ;  /* 0x00000000ff007431 */ /* 0x000fe200000001ff */
[----:B------:R-:W1:Y:S01]  /*0060*/  LDCU.64 UR8, c[0x0][0x358] ;  /* 0x00006b00ff0877ac */ /* 0x000e620008000a00 */
[----:B0-----:R-:W-:-:S12]  /*0070*/  UIADD3 UR4, UPT, UPT, UR4, -0x1, URZ ;  /* 0xffffffff04047890 */ /* 0x001fd8000fffe0ff */
.L_x_6:
[----:B01----:R-:W0:Y:S02]  /*0080*/  LDC R3, c[0x0][0x3b0] ;  /* 0x0000ec00ff037b82 */ /* 0x003e240000000800 */
[----:B0-----:R-:W-:-:S04]  /*0090*/  ISETP.GE.AND P0, PT, R0, R3, PT ;  /* 0x000000030000720c */ /* 0x001fc80003f06270 */
[----:B---3--:R-:W-:-:S04]  /*00a0*/  SEL R8, R0, UR4, !P0 ;  /* 0x0000000400087c07 */ /* 0x008fc8000c000000 */
[----:B------:R-:W-:-:S13]  /*00b0*/  ISETP.GE.AND P0, PT, R8, RZ, PT ;  /* 0x000000ff0800720c */ /* 0x000fda0003f06270 */
[----:B--2---:R-:W-:Y:S05]  /*00c0*/  @!P0 BRA `(.L_x_1) ;  /* 0x0000000800948947 */ /* 0x004fea0003800000 */
[----:B------:R-:W0:Y:S01]  /*00d0*/  LDC.64 R2, c[0x0][0x398] ;  /* 0x0000e600ff027b82 */ /* 0x000e220000000a00 */
[----:B------:R-:W2:Y:S07]  /*00e0*/  LDCU UR5, c[0x0][0x3ac] ;  /* 0x00007580ff0577ac */ /* 0x000eae0008000800 */
[----:B------:R-:W3:Y:S01]  /*00f0*/  LDC R4, c[0x0][0x380] ;  /* 0x0000e000ff047b82 */ /* 0x000ee20000000800 */
[----:B0-----:R-:W-:-:S06]  /*0100*/  IMAD.WIDE.U32 R2, R0, 0x4, R2 ;  /* 0x0000000400027825 */ /* 0x001fcc00078e0002 */
[----:B-1----:R-:W4:Y:S01]  /*0110*/  LDG.E R2, desc[UR8][R2.64] ;  /* 0x0000000802027981 */ /* 0x002f22000c1e1900 */
[----:B------:R-:W-:Y:S01]  /*0120*/  ISETP.GE.U32.AND P0, PT, R8, 0x7, PT ;  /* 0x000000070800780c */ /* 0x000fe20003f06070 */
[----:B--2---:R-:W-:Y:S01]  /*0130*/  IMAD R10, R0, UR5, RZ ;  /* 0x00000005000a7c24 */ /* 0x004fe2000f8e02ff */
[----:B------:R-:W-:Y:S01]  /*0140*/  IADD3 R11, PT, PT, R8, 0x1, RZ ;  /* 0x00000001080b7810 */ /* 0x000fe20007ffe0ff */
[----:B------:R-:W-:Y:S02]  /*0150*/  IMAD.MOV.U32 R12, RZ, RZ, RZ ;  /* 0x000000ffff0c7224 */ /* 0x000fe400078e00ff */
[----:B----4-:R-:W-:-:S04]  /*0160*/  VIADD R9, R2, 0xffffffff ;  /* 0xffffffff02097836 */ /* 0x010fc80000000000 */
[----:B---3--:R-:W-:-:S04]  /*0170*/  IMAD R9, R9, R4, -0x1 ;  /* 0xffffffff09097424 */ /* 0x008fc800078e0204 */
[----:B------:R-:W-:Y:S05]  /*0180*/  @!P0 BRA `(.L_x_2) ;  /* 0x0000000400248947 */ /* 0x000fea0003800000 */
[----:B------:R-:W0:Y:S01]  /*0190*/  LDCU.64 UR6, c[0x0][0x3a0] ;  /* 0x00007400ff0677ac */ /* 0x000e220008000a00 */
[----:B------:R-:W-:Y:S02]  /*01a0*/  LOP3.LUT R12, R11, 0xfffffff8, RZ, 0xc0, !PT ;  /* 0xfffffff80b0c7812 */ /* 0x000fe400078ec0ff */
[----:B------:R-:W-:-:S03]  /*01b0*/  MOV R13, R10 ;  /* 0x0000000a000d7202 */ /* 0x000fc60000000f00 */
[----:B------:R-:W-:Y:S01]  /*01c0*/  IMAD.MOV R14, RZ, RZ, -R12 ;  /* 0x000000ffff0e7224 */ /* 0x000fe200078e0a0c */
[----:B0-----:R-:W-:-:S04]  /*01d0*/  UIADD3 UR5, UP0, UPT, UR6, 0x10, URZ ;  /* 0x0000001006057890 */ /* 0x001fc8000ff1e0ff */
[----:B------:R-:W-:Y:S02]  /*01e0*/  UIADD3.X UR6, UPT, UPT, URZ, UR7, URZ, UP0, !UPT ;  /* 0x00000007ff067290 */ /* 0x000fe400087fe4ff */
[----:B------:R-:W-:-:S04]  /*01f0*/  MOV R2, UR5 ;  /* 0x0000000500027c02 */ /* 0x000fc80008000f00 */
[----:B------:R-:W-:-:S07]  /*0200*/  MOV R3, UR6 ;  /* 0x0000000600037c02 */ /* 0x000fce0008000f00 */
.L_x_3:
[----:B0-----:R-:W2:Y:S01]  /*0210*/  LDG.E R16, desc[UR8][R2.64+-0x10] ;  /* 0xfffff00802107981 */ /* 0x001ea2000c1e1900 */
[----:B------:R-:W0:Y:S08]  /*0220*/  LDC.64 R4, c[0x0][0x390] ;  /* 0x0000e400ff047b82 */ /* 0x000e300000000a00 */
[----:B------:R-:W1:Y:S01]  /*0230*/  LDC.64 R6, c[0x0][0x388] ;  /* 0x0000e200ff067b82 */ /* 0x000e620000000a00 */
[----:B0-----:R-:W-:-:S05]  /*0240*/  IMAD.WIDE R4, R13, 0x8, R4 ;  /* 0x000000080d047825 */ /* 0x001fca00078e0204 */
[----:B------:R-:W3:Y:S01]  /*0250*/  LDG.E.64 R18, desc[UR8][R4.64] ;  /* 0x0000000804127981 */ /* 0x000ee2000c1e1b00 */
[----:B--2---:R-:W-:-:S04]  /*0260*/  IMAD.IADD R17, R9, 0x1, R16 ;  /* 0x0000000109117824 */ /* 0x004fc800078e0210 */
[----:B-1----:R-:W-:-:S05]  /*0270*/  IMAD.WIDE R16, R17, 0x8, R6 ;  /* 0x0000000811107825 */ /* 0x002fca00078e0206 */
[----:B------:R-:W3:Y:S02]  /*0280*/  LDG.E.64 R20, desc[UR8][R16.64] ;  /* 0x0000000810147981 */ /* 0x000ee4000c1e1b00 */
[----:B---3--:R-:W-:-:S07]  /*0290*/  DADD R22, R18, R20 ;  /* 0x0000000012167229 */ /* 0x008fce0000000014 */
[----:B------:R0:W-:Y:S04]  /*02a0*/  STG.E.64 desc[UR8][R16.64], R22 ;  /* 0x0000001610007986 */ /* 0x0001e8000c101b08 */
[----:B------:R-:W2:Y:S04]  /*02b0*/  LDG.E R18, desc[UR8][R2.64+-0xc] ;  /* 0xfffff40802127981 */ /* 0x000ea8000c1e1900 */
[----:B------:R-:W3:Y:S01]  /*02c0*/  LDG.E.64 R20, desc[UR8][R4.64+0x8] ;  /* 0x0000080804147981 */ /* 0x000ee2000c1e1b00 */
[----:B--2---:R-:W-:-:S05]  /*02d0*/  IADD3 R19, PT, PT, R9, R18, RZ ;  /* 0x0000001209137210 */ /* 0x004fca0007ffe0ff */
[----:B------:R-:W-:-:S05]  /*02e0*/  IMAD.WIDE R18, R19, 0x8, R6 ;  /* 0x0000000813127825 */ /* 0x000fca00078e0206 */
[----:B------:R-:W3:Y:S02]  /*02f0*/  LDG.E.64 R24, desc[UR8][R18.64] ;  /* 0x0000000812187981 */ /* 0x000ee4000c1e1b00 */
[----:B---3--:R-:W-:-:S07]  /*0300*/  DADD R24, R20, R24 ;  /* 0x0000000014187229 */ /* 0x008fce0000000018 */
[----:B------:R1:W-:Y:S04]  /*0310*/  STG.E.64 desc[UR8][R18.64], R24 ;  /* 0x0000001812007986 */ /* 0x0003e8000c101b08 */
[----:B------:R-:W2:Y:S04]  /*0320*/  LDG.E R20, desc[UR8][R2.64+-0x8] ;  /* 0xfffff80802147981 */ /* 0x000ea8000c1e1900 */
[----:B0-----:R-:W3:Y:S01]  /*0330*/  LDG.E.64 R16, desc[UR8][R4.64+0x10] ;  /* 0x0000100804107981 */ /* 0x001ee2000c1e1b00 */
[----:B--2---:R-:W-:-:S05]  /*0340*/  IADD3 R21, PT, PT, R9, R20, RZ ;  /* 0x0000001409157210 */ /* 0x004fca0007ffe0ff */
[----:B------:R-:W-:-:S05]  /*0350*/  IMAD.WIDE R20, R21, 0x8, R6 ;  /* 0x0000000815147825 */ /* 0x000fca00078e0206 */
[----:B------:R-:W3:Y:S02]  /*0360*/  LDG.E.64 R22, desc[UR8][R20.64] ;  /* 0x0000000814167981 */ /* 0x000ee4000c1e1b00 */
[----:B---3--:R-:W-:-:S07]  /*0370*/  DADD R22, R16, R22 ;  /* 0x0000000010167229 */ /* 0x008fce0000000016 */
[----:B------:R0:W-:Y:S04]  /*0380*/  STG.E.64 desc[UR8][R20.64], R22 ;  /* 0x0000001614007986 */ /* 0x0001e8000c101b08 */
[----:B------:R-:W2:Y:S04]  /*0390*/  LDG.E R16, desc[UR8][R2.64+-0x4] ;  /* 0xfffffc0802107981 */ /* 0x000ea8000c1e1900 */
[----:B-1----:R-:W3:Y:S01]  /*03a0*/  LDG.E.64 R18, desc[UR8][R4.64+0x18] ;  /* 0x0000180804127981 */ /* 0x002ee2000c1e1b00 */
[----:B--2---:R-:W-:-:S04]  /*03b0*/  IMAD.IADD R17, R9, 0x1, R16 ;  /* 0x0000000109117824 */ /* 0x004fc800078e0210 */
        /* <DEDUP_REMOVED lines=13> */
[----:B--2---:R-:W-:-:S05]  /*0490*/  IADD3 R21, PT, PT, R9, R20, RZ ;  /* 0x0000001409157210 */ /* 0x004fca0007ffe0ff */
[----:B------:R-:W-:-:S05]  /*04a0*/  IMAD.WIDE R20, R21, 0x8, R6 ;  /* 0x0000000815147825 */ /* 0x000fca00078e0206 */
[----:B------:R-:W3:Y:S02]  /*04b0*/  LDG.E.64 R24, desc[UR8][R20.64] ;  /* 0x0000000814187981 */ /* 0x000ee4000c1e1b00 */
[----:B---3--:R-:W-:-:S07]  /*04c0*/  DADD R24, R16, R24 ;  /* 0x0000000010187229 */ /* 0x008fce0000000018 */
[----:B------:R1:W-:Y:S04]  /*04d0*/  STG.E.64 desc[UR8][R20.64], R24 ;  /* 0x0000001814007986 */ /* 0x0003e8000c101b08 */
[----:B------:R-:W2:Y:S04]  /*04e0*/  LDG.E R16, desc[UR8][R2.64+0x8] ;  /* 0x0000080802107981 */ /* 0x000ea8000c1e1900 */
[----:B0-----:R-:W3:Y:S01]  /*04f0*/  LDG.E.64 R18, desc[UR8][R4.64+0x30] ;  /* 0x0000300804127981 */ /* 0x001ee2000c1e1b00 */
[----:B--2---:R-:W-:-:S04]  /*0500*/  IMAD.IADD R17, R9, 0x1, R16 ;  /* 0x0000000109117824 */ /* 0x004fc800078e0210 */
[----:B------:R-:W-:-:S05]  /*0510*/  IMAD.WIDE R16, R17, 0x8, R6 ;  /* 0x0000000811107825 */ /* 0x000fca00078e0206 */
[----:B------:R-:W3:Y:S02]  /*0520*/  LDG.E.64 R22, desc[UR8][R16.64] ;  /* 0x0000000810167981 */ /* 0x000ee4000c1e1b00 */
[----:B---3--:R-:W-:-:S07]  /*0530*/  DADD R18, R18, R22 ;  /* 0x0000000012127229 */ /* 0x008fce0000000016 */
[----:B------:R0:W-:Y:S04]  /*0540*/  STG.E.64 desc[UR8][R16.64], R18 ;  /* 0x0000001210007986 */ /* 0x0001e8000c101b08 */
[----:B------:R-:W2:Y:S02]  /*0550*/  LDG.E R22, desc[UR8][R2.64+0xc] ;  /* 0x00000c0802167981 */ /* 0x000ea4000c1e1900 */
[----:B--2---:R-:W-:-:S05]  /*0560*/  IADD3 R23, PT, PT, R9, R22, RZ ;  /* 0x0000001609177210 */ /* 0x004fca0007ffe0ff */
[----:B------:R-:W-:Y:S02]  /*0570*/  IMAD.WIDE R22, R23, 0x8, R6 ;  /* 0x0000000817167825 */ /* 0x000fe400078e0206 */
[----:B------:R-:W2:Y:S04]  /*0580*/  LDG.E.64 R6, desc[UR8][R4.64+0x38] ;  /* 0x0000380804067981 */ /* 0x000ea8000c1e1b00 */
[----:B-1----:R-:W2:Y:S01]  /*0590*/  LDG.E.64 R20, desc[UR8][R22.64] ;  /* 0x0000000816147981 */ /* 0x002ea2000c1e1b00 */
[----:B------:R-:W-:-:S04]  /*05a0*/  IADD3 R14, PT, PT, R14, 0x8, RZ ;  /* 0x000000080e0e7810 */ /* 0x000fc80007ffe0ff */
[----:B------:R-:W-:Y:S02]  /*05b0*/  ISETP.NE.AND P0, PT, R14, RZ, PT ;  /* 0x000000ff0e00720c */ /* 0x000fe40003f05270 */
[----:B------:R-:W-:Y:S02]  /*05c0*/  IADD3 R2, P1, PT, R2, 0x20, RZ ;  /* 0x0000002002027810 */ /* 0x000fe40007f3e0ff */
[----:B------:R-:W-:-:S03]  /*05d0*/  IADD3 R13, PT, PT, R13, 0x8, RZ ;  /* 0x000000080d0d7810 */ /* 0x000fc60007ffe0ff */
[----:B------:R-:W-:Y:S01]  /*05e0*/  IMAD.X R3, RZ, RZ, R3, P1 ;  /* 0x000000ffff037224 */ /* 0x000fe200008e0603 */
[----:B--2---:R-:W-:-:S07]  /*05f0*/  DADD R6, R6, R20 ;  /* 0x0000000006067229 */ /* 0x004fce0000000014 */
[----:B------:R0:W-:Y:S01]  /*0600*/  STG.E.64 desc[UR8][R22.64], R6 ;  /* 0x0000000616007986 */ /* 0x0001e2000c101b08 */
[----:B------:R-:W-:Y:S05]  /*0610*/  @P0 BRA `(.L_x_3) ;  /* 0xfffffff800fc0947 */ /* 0x000fea000383ffff */
.L_x_2:
[----:B------:R-:W-:-:S13]  /*0620*/  LOP3.LUT P0, R2, R11, 0x7, RZ, 0xc0, !PT ;  /* 0x000000070b027812 */ /* 0x000fda000780c0ff */
[----:B------:R-:W-:Y:S05]  /*0630*/  @!P0 BRA `(.L_x_1) ;  /* 0x0000000400388947 */ /* 0x000fea0003800000 */
[----:B------:R-:W-:Y:S02]  /*0640*/  ISETP.GE.U32.AND P0, PT, R2, 0x4, PT ;  /* 0x000000040200780c */ /* 0x000fe40003f06070 */
[----:B------:R-:W-:-:S11]  /*0650*/  LOP3.LUT P1, R11, R11, 0x3, RZ, 0xc0, !PT ;  /* 0x000000030b0b7812 */ /* 0x000fd6000782c0ff */
[----:B------:R-:W-:Y:S05]  /*0660*/  @!P0 BRA `(.L_x_4) ;  /* 0x00000000008c8947 */ /* 0x000fea0003800000 */
[----:B0-----:R-:W0:Y:S08]  /*0670*/  LDC.64 R6, c[0x0][0x3a0] ;  /* 0x0000e800ff067b82 */ /* 0x001e300000000a00 */
[----:B------:R-:W1:Y:S08]  /*0680*/  LDC.64 R2, c[0x0][0x390] ;  /* 0x0000e400ff027b82 */ /* 0x000e700000000a00 */
[----:B------:R-:W2:Y:S01]  /*0690*/  LDC.64 R4, c[0x0][0x388] ;  /* 0x0000e200ff047b82 */ /* 0x000ea20000000a00 */
[----:B0-----:R-:W-:-:S05]  /*06a0*/  IMAD.WIDE.U32 R6, R12, 0x4, R6 ;  /* 0x000000040c067825 */ /* 0x001fca00078e0006 */
[----:B------:R-:W3:Y:S01]  /*06b0*/  LDG.E R14, desc[UR8][R6.64] ;  /* 0x00000008060e7981 */ /* 0x000ee2000c1e1900 */
[----:B------:R-:W-:-:S05]  /*06c0*/  IADD3 R13, PT, PT, R10, R12, RZ ;  /* 0x0000000c0a0d7210 */ /* 0x000fca0007ffe0ff */
[----:B-1----:R-:W-:-:S04]  /*06d0*/  IMAD.WIDE R2, R13, 0x8, R2 ;  /* 0x000000080d027825 */ /* 0x002fc800078e0202 */
[----:B---3--:R-:W-:Y:S02]  /*06e0*/  IMAD.IADD R17, R9, 0x1, R14 ;  /* 0x0000000109117824 */ /* 0x008fe400078e020e */
[----:B------:R-:W3:Y:S02]  /*06f0*/  LDG.E.64 R14, desc[UR8][R2.64] ;  /* 0x00000008020e7981 */ /* 0x000ee4000c1e1b00 */
[----:B--2---:R-:W-:-:S05]  /*0700*/  IMAD.WIDE R16, R17, 0x8, R4 ;  /* 0x0000000811107825 */ /* 0x004fca00078e0204 */
[----:B------:R-:W3:Y:S02]  /*0710*/  LDG.E.64 R18, desc[UR8][R16.64] ;  /* 0x0000000810127981 */ /* 0x000ee4000c1e1b00 */
[----:B---3--:R-:W-:-:S07]  /*0720*/  DADD R14, R14, R18 ;  /* 0x000000000e0e7229 */ /* 0x008fce0000000012 */
[----:B------:R0:W-:Y:S04]  /*0730*/  STG.E.64 desc[UR8][R16.64], R14 ;  /* 0x0000000e10007986 */ /* 0x0001e8000c101b08 */
[----:B------:R-:W2:Y:S02]  /*0740*/  LDG.E R18, desc[UR8][R6.64+0x4] ;  /* 0x0000040806127981 */ /* 0x000ea4000c1e1900 */
[----:B--2---:R-:W-:Y:S02]  /*0750*/  IADD3 R21, PT, PT, R9, R18, RZ ;  /* 0x0000001209157210 */ /* 0x004fe40007ffe0ff */
[----:B------:R-:W2:Y:S03]  /*0760*/  LDG.E.64 R18, desc[UR8][R2.64+0x8] ;  /* 0x0000080802127981 */ /* 0x000ea6000c1e1b00 */
[----:B------:R-:W-:-:S05]  /*0770*/  IMAD.WIDE R20, R21, 0x8, R4 ;  /* 0x0000000815147825 */ /* 0x000fca00078e0204 */
[----:B------:R-:W2:Y:S02]  /*0780*/  LDG.E.64 R22, desc[UR8][R20.64] ;  /* 0x0000000814167981 */ /* 0x000ea4000c1e1b00 */
[----:B--2---:R-:W-:-:S07]  /*0790*/  DADD R18, R18, R22 ;  /* 0x0000000012127229 */ /* 0x004fce0000000016 */
        /* <DEDUP_REMOVED lines=8> */
[----:B------:R-:W3:Y:S02]  /*0820*/  LDG.E R16, desc[UR8][R6.64+0xc] ;  /* 0x00000c0806107981 */ /* 0x000ee4000c1e1900 */
[----:B---3--:R-:W-:-:S04]  /*0830*/  IMAD.IADD R17, R9, 0x1, R16 ;  /* 0x0000000109117824 */ /* 0x008fc800078e0210 */
[----:B------:R-:W-:Y:S02]  /*0840*/  IMAD.WIDE R16, R17, 0x8, R4 ;  /* 0x0000000811107825 */ /* 0x000fe400078e0204 */
[----:B------:R-:W3:Y:S04]  /*0850*/  LDG.E.64 R4, desc[UR8][R2.64+0x18] ;  /* 0x0000180802047981 */ /* 0x000ee8000c1e1b00 */
[----:B-1----:R-:W3:Y:S01]  /*0860*/  LDG.E.64 R18, desc[UR8][R16.64] ;  /* 0x0000000810127981 */ /* 0x002ee2000c1e1b00 */
[----:B------:R-:W-:Y:S01]  /*0870*/  IADD3 R12, PT, PT, R12, 0x4, RZ ;  /* 0x000000040c0c7810 */ /* 0x000fe20007ffe0ff */
[----:B---3--:R-:W-:-:S07]  /*0880*/  DADD R4, R4, R18 ;  /* 0x0000000004047229 */ /* 0x008fce0000000012 */
[----:B------:R2:W-:Y:S04]  /*0890*/  STG.E.64 desc[UR8][R16.64], R4 ;  /* 0x0000000410007986 */ /* 0x0005e8000c101b08 */
.L_x_4:
[----:B------:R-:W-:Y:S05]  /*08a0*/  @!P1 BRA `(.L_x_1) ;  /* 0x00000000009c9947 */ /* 0x000fea0003800000 */
[----:B------:R-:W-:Y:S02]  /*08b0*/  ISETP.NE.AND P0, PT, R11, 0x1, PT ;  /* 0x000000010b00780c */ /* 0x000fe40003f05270 */
[----:B------:R-:W-:-:S04]  /*08c0*/  LOP3.LUT R8, R8, 0x1, RZ, 0xc0, !PT ;  /* 0x0000000108087812 */ /* 0x000fc800078ec0ff */
[----:B------:R-:W-:-:S07]  /*08d0*/  ISETP.NE.U32.AND P1, PT, R8, 0x1, PT ;  /* 0x000000010800780c */ /* 0x000fce0003f25070 */
[----:B------:R-:W-:Y:S06]  /*08e0*/  @!P0 BRA `(.L_x_5) ;  /* 0x0000000000548947 */ /* 0x000fec0003800000 */
[----:B0-----:R-:W0:Y:S08]  /*08f0*/  LDC.64 R6, c[0x0][0x3a0] ;  /* 0x0000e800ff067b82 */ /* 0x001e300000000a00 */
[----:B--2---:R-:W1:Y:S08]  /*0900*/  LDC.64 R4, c[0x0][0x390] ;  /* 0x0000e400ff047b82 */ /* 0x004e700000000a00 */
[----:B------:R-:W2:Y:S01]  /*0910*/  LDC.64 R2, c[0x0][0x388] ;  /* 0x0000e200ff027b82 */ /* 0x000ea20000000a00 */
[----:B0-----:R-:W-:-:S05]  /*0920*/  IMAD.WIDE.U32 R6, R12, 0x4, R6 ;  /* 0x000000040c067825 */ /* 0x001fca00078e0006 */
[----:B------:R-:W3:Y:S01]  /*0930*/  LDG.E R8, desc[UR8][R6.64] ;  /* 0x0000000806087981 */ /* 0x000ee2000c1e1900 */
[----:B------:R-:W-:-:S05]  /*0940*/  IADD3 R11, PT, PT, R10, R12, RZ ;  /* 0x0000000c0a0b7210 */ /* 0x000fca0007ffe0ff */
[----:B-1----:R-:W-:-:S05]  /*0950*/  IMAD.WIDE R4, R11, 0x8, R4 ;  /* 0x000000080b047825 */ /* 0x002fca00078e0204 */
[----:B------:R-:W4:Y:S01]  /*0960*/  LDG.E.64 R14, desc[UR8][R4.64] ;  /* 0x00000008040e7981 */ /* 0x000f22000c1e1b00 */
[----:B---3--:R-:W-:-:S04]  /*0970*/  IMAD.IADD R17, R9, 0x1, R8 ;  /* 0x0000000109117824 */ /* 0x008fc800078e0208 */
[----:B--2---:R-:W-:-:S05]  /*0980*/  IMAD.WIDE R16, R17, 0x8, R2 ;  /* 0x0000000811107825 */ /* 0x004fca00078e0202 */
[----:B------:R-:W4:Y:S02]  /*0990*/  LDG.E.64 R18, desc[UR8][R16.64] ;  /* 0x0000000810127981 */ /* 0x000f24000c1e1b00 */
[----:B----4-:R-:W-:-:S07]  /*09a0*/  DADD R14, R14, R18 ;  /* 0x000000000e0e7229 */ /* 0x010fce0000000012 */
[----:B------:R1:W-:Y:S04]  /*09b0*/  STG.E.64 desc[UR8][R16.64], R14 ;  /* 0x0000000e10007986 */ /* 0x0003e8000c101b08 */
[----:B------:R-:W2:Y:S02]  /*09c0*/  LDG.E R6, desc[UR8][R6.64+0x4] ;  /* 0x0000040806067981 */ /* 0x000ea4000c1e1900 */
[----:B--2---:R-:W-:-:S05]  /*09d0*/  IADD3 R19, PT, PT, R9, R6, RZ ;  /* 0x0000000609137210 */ /* 0x004fca0007ffe0ff */
[----:B------:R-:W-:Y:S02]  /*09e0*/  IMAD.WIDE R18, R19, 0x8, R2 ;  /* 0x0000000813127825 */ /* 0x000fe400078e0202 */
[----:B------:R-:W2:Y:S04]  /*09f0*/  LDG.E.64 R2, desc[UR8][R4.64+0x8] ;  /* 0x0000080804027981 */ /* 0x000ea8000c1e1b00 */
[----:B------:R-:W2:Y:S01]  /*0a00*/  LDG.E.64 R20, desc[UR8][R18.64] ;  /* 0x0000000812147981 */ /* 0x000ea2000c1e1b00 */
[----:B------:R-:W-:Y:S01]  /*0a10*/  IADD3 R12, PT, PT, R12, 0x2, RZ ;  /* 0x000000020c0c7810 */ /* 0x000fe20007ffe0ff */
[----:B--2---:R-:W-:-:S07]  /*0a20*/  DADD R2, R2, R20 ;  /* 0x0000000002027229 */ /* 0x004fce0000000014 */
[----:B------:R1:W-:Y:S04]  /*0a30*/  STG.E.64 desc[UR8][R18.64], R2 ;  /* 0x0000000212007986 */ /* 0x0003e8000c101b08 */
.L_x_5:
[----:B------:R-:W-:Y:S05]  /*0a40*/  @!P1 BRA `(.L_x_1) ;  /* 0x0000000000349947 */ /* 0x000fea0003800000 */
[----:B-1----:R-:W1:Y:S08]  /*0a50*/  LDC.64 R2, c[0x0][0x3a0] ;  /* 0x0000e800ff027b82 */ /* 0x002e700000000a00 */
[----:B--2---:R-:W2:Y:S08]  /*0a60*/  LDC.64 R4, c[0x0][0x390] ;  /* 0x0000e400ff047b82 */ /* 0x004eb00000000a00 */
[----:B0-----:R-:W0:Y:S01]  /*0a70*/  LDC.64 R6, c[0x0][0x388] ;  /* 0x0000e200ff067b82 */ /* 0x001e220000000a00 */
[----:B-1----:R-:W-:-:S06]  /*0a80*/  IMAD.WIDE.U32 R2, R12, 0x4, R2 ;  /* 0x000000040c027825 */ /* 0x002fcc00078e0002 */
[----:B------:R-:W3:Y:S01]  /*0a90*/  LDG.E R2, desc[UR8][R2.64] ;  /* 0x0000000802027981 */ /* 0x000ee2000c1e1900 */
[----:B------:R-:W-:-:S04]  /*0aa0*/  IMAD.IADD R11, R10, 0x1, R12 ;  /* 0x000000010a0b7824 */ /* 0x000fc800078e020c */
[----:B--2---:R-:W-:-:S06]  /*0ab0*/  IMAD.WIDE R4, R11, 0x8, R4 ;  /* 0x000000080b047825 */ /* 0x004fcc00078e0204 */
[----:B------:R-:W2:Y:S01]  /*0ac0*/  LDG.E.64 R4, desc[UR8][R4.64] ;  /* 0x0000000804047981 */ /* 0x000ea2000c1e1b00 */
[----:B---3--:R-:W-:-:S05]  /*0ad0*/  IADD3 R9, PT, PT, R9, R2, RZ ;  /* 0x0000000209097210 */ /* 0x008fca0007ffe0ff */
[----:B0-----:R-:W-:-:S05]  /*0ae0*/  IMAD.WIDE R6, R9, 0x8, R6 ;  /* 0x0000000809067825 */ /* 0x001fca00078e0206 */
[----:B------:R-:W2:Y:S02]  /*0af0*/  LDG.E.64 R8, desc[UR8][R6.64] ;  /* 0x0000000806087981 */ /* 0x000ea4000c1e1b00 */
[----:B--2---:R-:W-:-:S07]  /*0b00*/  DADD R8, R4, R8 ;  /* 0x0000000004087229 */ /* 0x004fce0000000008 */
[----:B------:R3:W-:Y:S04]  /*0b10*/  STG.E.64 desc[UR8][R6.64], R8 ;  /* 0x0000000806007986 */ /* 0x0007e8000c101b08 */
.L_x_1:
[----:B------:R-:W4:Y:S01]  /*0b20*/  LDCU UR5, c[0x0][0x3a8] ;  /* 0x00007500ff0577ac */ /* 0x000f220008000800 */
[----:B------:R-:W-:-:S04]  /*0b30*/  IADD3 R0, PT, PT, R0, 0x1, RZ ;  /* 0x0000000100007810 */ /* 0x000fc80007ffe0ff */
[----:B----4-:R-:W-:-:S13]  /*0b40*/  ISETP.NE.AND P0, PT, R0, UR5, PT ;  /* 0x0000000500007c0c */ /* 0x010fda000bf05270 */
[----:B------:R-:W-:Y:S05]  /*0b50*/  @P0 BRA `(.L_x_6) ;  /* 0xfffffff400480947 */ /* 0x000fea000383ffff */
[----:B-1----:R-:W-:Y:S05]  /*0b60*/  EXIT ;  /* 0x000000000000794d */ /* 0x002fea0003800000 */
.L_x_7:
        /* <DEDUP_REMOVED lines=9> */
.L_x_9:


//--------------------- .nv.shared.reserved.0     --------------------------
	.section	.nv.shared.reserved.0,"aw",@nobits
	.weak		__nv_reservedSMEM_offset_0_alias
	.size		__nv_reservedSMEM_offset_0_alias, 0, 64
	.other		__nv_reservedSMEM_offset_0_alias,@"STO_CUDA_RESERVED_SHARED STV_DEFAULT"
__nv_reservedSMEM_offset_0_alias:
	.zero		0
	.zero		64


//--------------------- .nv.constant0._Z16cu_expand_bufferiPdS_PiiS0_ii --------------------------
	.section	.nv.constant0._Z16cu_expand_bufferiPdS_PiiS0_ii,"a",@progbits
	.sectionflags	@""
	.align	4
.nv.constant0._Z16cu_expand_bufferiPdS_PiiS0_ii:
	.zero		952


//--------------------- .nv.constant0._Z17cu_expand_buffer1iPdS_PiS0_iii --------------------------
	.section	.nv.constant0._Z17cu_expand_buffer1iPdS_PiS0_iii,"a",@progbits
	.sectionflags	@""
	.align	4
.nv.constant0._Z17cu_expand_buffer1iPdS_PiS0_iii:
	.zero		948


//--------------------- SYMBOLS --------------------------

	.type		.nv.reservedSmem.offset0,@object
	.size		.nv.reservedSmem.offset0,0x4
